	.headerflags	@"EF_CUDA_TEXMODE_UNIFIED EF_CUDA_64BIT_ADDRESS EF_CUDA_ACCELERATORS EF_CUDA_SM90 EF_CUDA_VIRTUAL_SM(EF_CUDA_SM90)"
	.elftype	@"ET_EXEC"


//--------------------- .nv.info                  --------------------------
	.section	.nv.info,"",@"SHT_CUDA_INFO"
	.align	4


	//----- nvinfo : EIATTR_REGCOUNT
	.align		4
        /*0000*/ 	.byte	0x04, 0x2f
        /*0002*/ 	.short	(.L_3 - .L_2)
	.align		4
.L_2:
        /*0004*/ 	.word	index@(triton_poi_fused__native_batch_norm_legit_no_training_relu_8)
        /*0008*/ 	.word	0x00000020


	//----- nvinfo : EIATTR_MIN_STACK_SIZE
	.align		4
.L_3:
        /*000c*/ 	.byte	0x04, 0x12
        /*000e*/ 	.short	(.L_5 - .L_4)
	.align		4
.L_4:
        /*0010*/ 	.word	index@(triton_poi_fused__native_batch_norm_legit_no_training_relu_8)
        /*0014*/ 	.word	0x00000000


	//----- nvinfo : EIATTR_FRAME_SIZE
	.align		4
.L_5:
        /*0018*/ 	.byte	0x04, 0x11
        /*001a*/ 	.short	(.L_7 - .L_6)
	.align		4
.L_6:
        /*001c*/ 	.word	index@(triton_poi_fused__native_batch_norm_legit_no_training_relu_8)
        /*0020*/ 	.word	0x00000000


	//----- nvinfo : EIATTR_MIN_STACK_SIZE
	.align		4
.L_7:
        /*0024*/ 	.byte	0x04, 0x12
        /*0026*/ 	.short	(.L_9 - .L_8)
	.align		4
.L_8:
        /*0028*/ 	.word	index@(triton_poi_fused__native_batch_norm_legit_no_training_relu_8)
        /*002c*/ 	.word	0x00000000
.L_9:


//--------------------- .nv.info.triton_poi_fused__native_batch_norm_legit_no_training_relu_8 --------------------------
	.section	.nv.info.triton_poi_fused__native_batch_norm_legit_no_training_relu_8,"",@"SHT_CUDA_INFO"
	.sectionflags	@""
	.align	4


	//----- nvinfo : EIATTR_CUDA_API_VERSION
	.align		4
        /*0000*/ 	.byte	0x04, 0x37
        /*0002*/ 	.short	(.L_11 - .L_10)
.L_10:
        /*0004*/ 	.word	0x0000007c


	//----- nvinfo : EIATTR_KPARAM_INFO
	.align		4
.L_11:
        /*0008*/ 	.byte	0x04, 0x17
        /*000a*/ 	.short	(.L_13 - .L_12)
.L_12:
        /*000c*/ 	.word	0x00000000
        /*0010*/ 	.short	0x0007
        /*0012*/ 	.short	0x0034
        /*0014*/ 	.byte	0x00, 0xf0, 0x11, 0x00


	//----- nvinfo : EIATTR_KPARAM_INFO
	.align		4
.L_13:
        /*0018*/ 	.byte	0x04, 0x17
        /*001a*/ 	.short	(.L_15 - .L_14)
.L_14:
        /*001c*/ 	.word	0x00000000
        /*0020*/ 	.short	0x0006
        /*0022*/ 	.short	0x0030
        /*0024*/ 	.byte	0x00, 0xf0, 0x11, 0x00


	//----- nvinfo : EIATTR_KPARAM_INFO
	.align		4
.L_15:
        /*0028*/ 	.byte	0x04, 0x17
        /*002a*/ 	.short	(.L_17 - .L_16)
.L_16:
        /*002c*/ 	.word	0x00000000
        /*0030*/ 	.short	0x0005
        /*0032*/ 	.short	0x0028
        /*0034*/ 	.byte	0x00, 0xf4, 0x21, 0x00


	//----- nvinfo : EIATTR_KPARAM_INFO
	.align		4
.L_17:
        /*0038*/ 	.byte	0x04, 0x17
        /*003a*/ 	.short	(.L_19 - .L_18)
.L_18:
        /*003c*/ 	.word	0x00000000
        /*0040*/ 	.short	0x0004
        /*0042*/ 	.short	0x0020
        /*0044*/ 	.byte	0x00, 0xf4, 0x21, 0x00


	//----- nvinfo : EIATTR_KPARAM_INFO
	.align		4
.L_19:
        /*0048*/ 	.byte	0x04, 0x17
        /*004a*/ 	.short	(.L_21 - .L_20)
.L_20:
        /*004c*/ 	.word	0x00000000
        /*0050*/ 	.short	0x0003
        /*0052*/ 	.short	0x0018
        /*0054*/ 	.byte	0x00, 0xf4, 0x21, 0x00


	//----- nvinfo : EIATTR_KPARAM_INFO
	.align		4
.L_21:
        /*0058*/ 	.byte	0x04, 0x17
        /*005a*/ 	.short	(.L_23 - .L_22)
.L_22:
        /*005c*/ 	.word	0x00000000
        /*0060*/ 	.short	0x0002
        /*0062*/ 	.short	0x0010
        /*0064*/ 	.byte	0x00, 0xf4, 0x21, 0x00


	//----- nvinfo : EIATTR_KPARAM_INFO
	.align		4
.L_23:
        /*0068*/ 	.byte	0x04, 0x17
        /*006a*/ 	.short	(.L_25 - .L_24)
.L_24:
        /*006c*/ 	.word	0x00000000
        /*0070*/ 	.short	0x0001
        /*0072*/ 	.short	0x0008
        /*0074*/ 	.byte	0x00, 0xf4, 0x21, 0x00


	//----- nvinfo : EIATTR_KPARAM_INFO
	.align		4
.L_25:
        /*0078*/ 	.byte	0x04, 0x17
        /*007a*/ 	.short	(.L_27 - .L_26)
.L_26:
        /*007c*/ 	.word	0x00000000
        /*0080*/ 	.short	0x0000
        /*0082*/ 	.short	0x0000
        /*0084*/ 	.byte	0x00, 0xf4, 0x21, 0x00


	//----- nvinfo : EIATTR_SPARSE_MMA_MASK
	.align		4
.L_27:
        /*0088*/ 	.byte	0x03, 0x50
        /*008a*/ 	.short	0x0000


	//----- nvinfo : EIATTR_MAXREG_COUNT
	.align		4
        /*008c*/ 	.byte	0x03, 0x1b
        /*008e*/ 	.short	0x00ff


	//----- nvinfo : EIATTR_EXIT_INSTR_OFFSETS
	.align		4
        /*0090*/ 	.byte	0x04, 0x1c
        /*0092*/ 	.short	(.L_29 - .L_28)


	//   ....[0]....
.L_28:
        /*0094*/ 	.word	0x00001230


	//   ....[1]....
        /*0098*/ 	.word	0x00001300


	//----- nvinfo : EIATTR_REQNTID
	.align		4
.L_29:
        /*009c*/ 	.byte	0x04, 0x10
        /*009e*/ 	.short	(.L_31 - .L_30)
.L_30:
        /*00a0*/ 	.word	0x00000100
        /*00a4*/ 	.word	0x00000001
        /*00a8*/ 	.word	0x00000001


	//----- nvinfo : EIATTR_CBANK_PARAM_SIZE
	.align		4
.L_31:
        /*00ac*/ 	.byte	0x03, 0x19
        /*00ae*/ 	.short	0x0038


	//----- nvinfo : EIATTR_PARAM_CBANK
	.align		4
        /*00b0*/ 	.byte	0x04, 0x0a
        /*00b2*/ 	.short	(.L_33 - .L_32)
	.align		4
.L_32:
        /*00b4*/ 	.word	index@(.nv.constant0.triton_poi_fused__native_batch_norm_legit_no_training_relu_8)
        /*00b8*/ 	.short	0x0210
        /*00ba*/ 	.short	0x0038


	//----- nvinfo : EIATTR_SW_WAR
	.align		4
.L_33:
        /*00bc*/ 	.byte	0x04, 0x36
        /*00be*/ 	.short	(.L_35 - .L_34)
.L_34:
        /*00c0*/ 	.word	0x00000008
.L_35:


//--------------------- .nv.callgraph             --------------------------
	.section	.nv.callgraph,"",@"SHT_CUDA_CALLGRAPH"
	.align	4
	.sectionentsize	8
	.align		4
        /*0000*/ 	.word	0x00000000
	.align		4
        /*0004*/ 	.word	0xffffffff
	.align		4
        /*0008*/ 	.word	0x00000000
	.align		4
        /*000c*/ 	.word	0xfffffffe
	.align		4
        /*0010*/ 	.word	0x00000000
	.align		4
        /*0014*/ 	.word	0xfffffffd
	.align		4
        /*0018*/ 	.word	0x00000000
	.align		4
        /*001c*/ 	.word	0xfffffffc


//--------------------- .nv.constant4             --------------------------
	.section	.nv.constant4,"a",@progbits
	.align	8
	.align		8
.nv.constant4:
        /*0000*/ 	.dword	_$_str
	.align		8
        /*0008*/ 	.dword	_$_str_$_2


//--------------------- .text.triton_poi_fused__native_batch_norm_legit_no_training_relu_8 --------------------------
	.section	.text.triton_poi_fused__native_batch_norm_legit_no_training_relu_8,"ax",@progbits
	.sectionflags	@"SHF_BARRIERS=1"
	.align	128
        .global         triton_poi_fused__native_batch_norm_legit_no_training_relu_8
        .type           triton_poi_fused__native_batch_norm_legit_no_training_relu_8,@function
        .size           triton_poi_fused__native_batch_norm_legit_no_training_relu_8,(.L_x_1 - triton_poi_fused__native_batch_norm_legit_no_training_relu_8)
        .other          triton_poi_fused__native_batch_norm_legit_no_training_relu_8,@"STO_CUDA_ENTRY STV_DEFAULT"
triton_poi_fused__native_batch_norm_legit_no_training_relu_8:
.text.triton_poi_fused__native_batch_norm_legit_no_training_relu_8:
[----:B------:R-:W0:Y:S01]  /*0000*/  LDC R1, c[0x0][0x28] ;  /* 0x00000a00ff017b82 */ /* 0x000e220000000800 */
[----:B------:R-:W1:Y:S07]  /*0010*/  S2R R21, SR_TID.X ;  /* 0x0000000000157919 */ /* 0x000e6e0000002100 */
[----:B------:R-:W2:Y:S01]  /*0020*/  LDC.64 R16, c[0x0][0x210] ;  /* 0x00008400ff107b82 */ /* 0x000ea20000000a00 */
[----:B------:R-:W-:Y:S01]  /*0030*/  ULDC.64 UR6, c[0x0][0x208] ;  /* 0x0000820000067ab9 */ /* 0x000fe20000000a00 */
[----:B------:R-:W3:Y:S01]  /*0040*/  S2R R0, SR_CTAID.Y ;  /* 0x0000000000007919 */ /* 0x000ee20000002600 */
[----:B------:R-:W4:Y:S01]  /*0050*/  S2R R2, SR_CTAID.X ;  /* 0x0000000000027919 */ /* 0x000f220000002500 */
[----:B-1----:R-:W-:Y:S01]  /*0060*/  IMAD.SHL.U32 R3, R21, 0x4, RZ ;  /* 0x0000000415037824 */ /* 0x002fe200078e00ff */
[----:B------:R-:W-:-:S04]  /*0070*/  SHF.R.U32.HI R7, RZ, 0x6, R21 ;  /* 0x00000006ff077819 */ /* 0x000fc80000011615 */
[----:B------:R-:W-:Y:S02]  /*0080*/  LOP3.LUT R5, R3, 0xfc, RZ, 0xc0, !PT ;  /* 0x000000fc03057812 */ /* 0x000fe400078ec0ff */
[----:B------:R-:W-:Y:S01]  /*0090*/  SGXT.U32 R7, R7, 0x2 ;  /* 0x000000020707781a */ /* 0x000fe20000000000 */
[----:B----4-:R-:W-:Y:S01]  /*00a0*/  IMAD.SHL.U32 R2, R2, 0x10, RZ ;  /* 0x0000001002027824 */ /* 0x010fe200078e00ff */
[----:B---3--:R-:W-:-:S04]  /*00b0*/  PRMT R5, R5, 0x6540, R0 ;  /* 0x0000654005057816 */ /* 0x008fc80000000000 */
[C---:B------:R-:W-:Y:S01]  /*00c0*/  ISETP.GE.AND P0, PT, R5.reuse, 0x300, PT ;  /* 0x000003000500780c */ /* 0x040fe20003f06270 */
[----:B------:R-:W-:Y:S01]  /*00d0*/  IMAD.HI R4, R5, 0x2aaaaaab, RZ ;  /* 0x2aaaaaab05047827 */ /* 0x000fe200078e02ff */
[----:B------:R-:W-:Y:S02]  /*00e0*/  LOP3.LUT R18, R2, R7, RZ, 0xfc, !PT ;  /* 0x0000000702127212 */ /* 0x000fe400078efcff */
[----:B------:R-:W-:Y:S02]  /*00f0*/  CS2R R6, SRZ ;  /* 0x0000000000067805 */ /* 0x000fe4000001ff00 */
[----:B------:R-:W-:Y:S02]  /*0100*/  SHF.R.U32.HI R9, RZ, 0x1f, R4 ;  /* 0x0000001fff097819 */ /* 0x000fe40000011604 */
[----:B------:R-:W-:Y:S02]  /*0110*/  ISETP.LT.AND P1, PT, R18, 0x10, !P0 ;  /* 0x000000101200780c */ /* 0x000fe40004721270 */
[----:B------:R-:W-:-:S02]  /*0120*/  LEA.HI.SX32 R4, R4, R9, 0x1b ;  /* 0x0000000904047211 */ /* 0x000fc400078fdaff */
[----:B------:R-:W-:-:S03]  /*0130*/  LOP3.LUT R8, R18, 0x4, RZ, 0xfc, !PT ;  /* 0x0000000412087812 */ /* 0x000fc600078efcff */
[----:B------:R-:W-:Y:S01]  /*0140*/  IMAD R5, R4, -0xc0, R5 ;  /* 0xffffff4004057824 */ /* 0x000fe200078e0205 */
[----:B------:R-:W-:Y:S02]  /*0150*/  ISETP.LT.AND P2, PT, R8, 0x10, !P0 ;  /* 0x000000100800780c */ /* 0x000fe40004741270 */
[----:B------:R-:W-:Y:S01]  /*0160*/  CS2R R8, SRZ ;  /* 0x0000000000087805 */ /* 0x000fe2000001ff00 */
[----:B------:R-:W-:Y:S01]  /*0170*/  IMAD R19, R4, 0xc00, R5 ;  /* 0x00000c0004137824 */ /* 0x000fe200078e0205 */
[----:B------:R-:W-:-:S03]  /*0180*/  CS2R R4, SRZ ;  /* 0x0000000000047805 */ /* 0x000fc6000001ff00 */
[----:B------:R-:W-:-:S04]  /*0190*/  IMAD R19, R18, 0xc0, R19 ;  /* 0x000000c012137824 */ /* 0x000fc800078e0213 */
[----:B--2---:R-:W-:-:S05]  /*01a0*/  IMAD.WIDE R14, R19, 0x4, R16 ;  /* 0x00000004130e7825 */ /* 0x004fca00078e0210 */
[----:B------:R1:W2:Y:S01]  /*01b0*/  @P1 LDG.E.EL.128 R4, desc[UR6][R14.64] ;  /* 0x000000060e041981 */ /* 0x0002a2000c2e1d00 */
[----:B------:R-:W-:Y:S01]  /*01c0*/  VIADD R23, R19, 0x300 ;  /* 0x0000030013177836 */ /* 0x000fe20000000000 */
[----:B------:R-:W-:Y:S02]  /*01d0*/  CS2R R10, SRZ ;  /* 0x00000000000a7805 */ /* 0x000fe4000001ff00 */
[----:B------:R-:W-:Y:S01]  /*01e0*/  LOP3.LUT R12, R18, 0x8, RZ, 0xfc, !PT ;  /* 0x00000008120c7812 */ /* 0x000fe200078efcff */
[----:B------:R-:W-:-:S03]  /*01f0*/  IMAD.WIDE R22, R23, 0x4, R16 ;  /* 0x0000000417167825 */ /* 0x000fc600078e0210 */
[----:B------:R-:W-:Y:S02]  /*0200*/  ISETP.LT.AND P1, PT, R12, 0x10, !P0 ;  /* 0x000000100c00780c */ /* 0x000fe40004721270 */
[----:B------:R3:W4:Y:S01]  /*0210*/  @P2 LDG.E.EL.128 R8, desc[UR6][R22.64] ;  /* 0x0000000616082981 */ /* 0x000722000c2e1d00 */
[----:B------:R-:W-:Y:S01]  /*0220*/  VIADD R25, R19, 0x600 ;  /* 0x0000060013197836 */ /* 0x000fe20000000000 */
[----:B------:R-:W-:Y:S02]  /*0230*/  CS2R R12, SRZ ;  /* 0x00000000000c7805 */ /* 0x000fe4000001ff00 */
[----:B-1----:R-:W-:Y:S01]  /*0240*/  CS2R R14, SRZ ;  /* 0x00000000000e7805 */ /* 0x002fe2000001ff00 */
[----:B------:R-:W-:-:S06]  /*0250*/  IMAD.WIDE R24, R25, 0x4, R16 ;  /* 0x0000000419187825 */ /* 0x000fcc00078e0210 */
[----:B------:R-:W5:Y:S01]  /*0260*/  @P1 LDG.E.EL.128 R12, desc[UR6][R24.64] ;  /* 0x00000006180c1981 */ /* 0x000f62000c2e1d00 */
[----:B------:R-:W-:Y:S01]  /*0270*/  LOP3.LUT R18, R18, 0xc, RZ, 0xfc, !PT ;  /* 0x0000000c12127812 */ /* 0x000fe200078efcff */
[----:B------:R-:W-:-:S03]  /*0280*/  VIADD R27, R19, 0x900 ;  /* 0x00000900131b7836 */ /* 0x000fc60000000000 */
[----:B------:R-:W-:Y:S01]  /*0290*/  ISETP.LT.AND P0, PT, R18, 0x10, !P0 ;  /* 0x000000101200780c */ /* 0x000fe20004701270 */
[----:B------:R-:W-:Y:S01]  /*02a0*/  IMAD.WIDE R26, R27, 0x4, R16 ;  /* 0x000000041b1a7825 */ /* 0x000fe200078e0210 */
[----:B------:R-:W-:Y:S02]  /*02b0*/  CS2R R16, SRZ ;  /* 0x0000000000107805 */ /* 0x000fe4000001ff00 */
[----:B------:R-:W-:-:S09]  /*02c0*/  CS2R R18, SRZ ;  /* 0x0000000000127805 */ /* 0x000fd2000001ff00 */
[----:B------:R1:W5:Y:S01]  /*02d0*/  @P0 LDG.E.EL.128 R16, desc[UR6][R26.64] ;  /* 0x000000061a100981 */ /* 0x000362000c2e1d00 */
[----:B------:R-:W1:Y:S01]  /*02e0*/  S2UR UR5, SR_CgaCtaId ;  /* 0x00000000000579c3 */ /* 0x000e620000008800 */
[----:B------:R-:W-:Y:S01]  /*02f0*/  UMOV UR4, 0x400 ;  /* 0x0000040000047882 */ /* 0x000fe20000000000 */
[----:B------:R-:W-:Y:S02]  /*0300*/  SHF.R.U32.HI R20, RZ, 0x2, R21 ;  /* 0x00000002ff147819 */ /* 0x000fe40000011615 */
[----:B---3--:R-:W-:Y:S02]  /*0310*/  LOP3.LUT R22, R3, 0x3fc, RZ, 0xc0, !PT ;  /* 0x000003fc03167812 */ /* 0x008fe400078ec0ff */
[----:B------:R-:W-:Y:S02]  /*0320*/  LOP3.LUT R20, R20, 0x30, RZ, 0xc0, !PT ;  /* 0x0000003014147812 */ /* 0x000fe400078ec0ff */
[----:B------:R-:W-:Y:S01]  /*0330*/  PRMT R29, R21, 0x6540, R0 ;  /* 0x00006540151d7816 */ /* 0x000fe20000000000 */
[----:B01----:R-:W0:Y:S03]  /*0340*/  LDC.64 R26, c[0x0][0x220] ;  /* 0x00008800ff1a7b82 */ /* 0x003e260000000a00 */
[----:B------:R-:W-:Y:S01]  /*0350*/  ISETP.GE.AND P0, PT, R29, 0x300, PT ;  /* 0x000003001d00780c */ /* 0x000fe20003f06270 */
[----:B------:R-:W-:-:S06]  /*0360*/  UPRMT UR4, UR5, 0x654, UR4 ;  /* 0x0000065405047896 */ /* 0x000fcc0008000004 */
[----:B------:R-:W-:Y:S02]  /*0370*/  IADD3 R23, R20, UR4, RZ ;  /* 0x0000000414177c10 */ /* 0x000fe4000fffe0ff */
[----:B------:R-:W-:-:S03]  /*0380*/  LOP3.LUT R20, R21, 0xff, RZ, 0xc0, !PT ;  /* 0x000000ff15147812 */ /* 0x000fc600078ec0ff */
[----:B------:R-:W-:Y:S01]  /*0390*/  IMAD R22, R22, 0x4, R23 ;  /* 0x0000000416167824 */ /* 0x000fe200078e0217 */
[----:B------:R-:W-:-:S04]  /*03a0*/  LEA R20, R20, UR4, 0x2 ;  /* 0x0000000414147c11 */ /* 0x000fc8000f8e10ff */
[----:B--2---:R-:W-:Y:S01]  /*03b0*/  STS.128 [R22], R4 ;  /* 0x0000000416007388 */ /* 0x004fe20000000c00 */
[----:B------:R-:W-:Y:S06]  /*03c0*/  BAR.SYNC.DEFER_BLOCKING 0x0 ;  /* 0x0000000000007b1d */ /* 0x000fec0000010000 */
[----:B------:R-:W-:Y:S04]  /*03d0*/  LDS R25, [R20] ;  /* 0x0000000014197984 */ /* 0x000fe80000000800 */
[----:B------:R-:W-:Y:S04]  /*03e0*/  LDS R24, [R20+0x410] ;  /* 0x0004100014187984 */ /* 0x000fe80000000800 */
[----:B------:R-:W-:Y:S04]  /*03f0*/  LDS R23, [R20+0x820] ;  /* 0x0008200014177984 */ /* 0x000fe80000000800 */
[----:B------:R-:W-:Y:S01]  /*0400*/  LDS R28, [R20+0xc30] ;  /* 0x000c3000141c7984 */ /* 0x000fe20000000800 */
[----:B------:R-:W-:Y:S06]  /*0410*/  BAR.SYNC.DEFER_BLOCKING 0x0 ;  /* 0x0000000000007b1d */ /* 0x000fec0000010000 */
[----:B----4-:R1:W-:Y:S02]  /*0420*/  STS.128 [R22], R8 ;  /* 0x0000000816007388 */ /* 0x0103e40000000c00 */
[----:B------:R-:W-:Y:S01]  /*0430*/  BAR.SYNC.DEFER_BLOCKING 0x0 ;  /* 0x0000000000007b1d */ /* 0x000fe20000010000 */
[----:B-1----:R-:W-:-:S07]  /*0440*/  IMAD.HI R8, R29, 0x2aaaaaab, RZ ;  /* 0x2aaaaaab1d087827 */ /* 0x002fce00078e02ff */
[----:B------:R-:W1:Y:S01]  /*0450*/  LDC.64 R10, c[0x0][0x230] ;  /* 0x00008c00ff0a7b82 */ /* 0x000e620000000a00 */
[----:B------:R-:W-:-:S04]  /*0460*/  SHF.R.U32.HI R9, RZ, 0x1f, R8 ;  /* 0x0000001fff097819 */ /* 0x000fc80000011608 */
[----:B------:R-:W-:Y:S01]  /*0470*/  LEA.HI R8, R8, R9, RZ, 0x1b ;  /* 0x0000000908087211 */ /* 0x000fe200078fd8ff */
[----:B------:R-:W2:Y:S04]  /*0480*/  LDS R4, [R20] ;  /* 0x0000000014047984 */ /* 0x000ea80000000800 */
[----:B------:R-:W3:Y:S04]  /*0490*/  LDS R7, [R20+0x410] ;  /* 0x0004100014077984 */ /* 0x000ee80000000800 */
[----:B------:R-:W4:Y:S04]  /*04a0*/  LDS R6, [R20+0x820] ;  /* 0x0008200014067984 */ /* 0x000f280000000800 */
[----:B------:R-:W1:Y:S01]  /*04b0*/  LDS R5, [R20+0xc30] ;  /* 0x000c300014057984 */ /* 0x000e620000000800 */
[----:B------:R-:W-:Y:S06]  /*04c0*/  BAR.SYNC.DEFER_BLOCKING 0x0 ;  /* 0x0000000000007b1d */ /* 0x000fec0000010000 */
[----:B-----5:R5:W-:Y:S02]  /*04d0*/  STS.128 [R22], R12 ;  /* 0x0000000c16007388 */ /* 0x020be40000000c00 */
[----:B------:R-:W-:Y:S01]  /*04e0*/  BAR.SYNC.DEFER_BLOCKING 0x0 ;  /* 0x0000000000007b1d */ /* 0x000fe20000010000 */
[----:B-----5:R-:W-:-:S07]  /*04f0*/  IMAD R15, R8, -0xc0, R29 ;  /* 0xffffff40080f7824 */ /* 0x020fce00078e021d */
[----:B------:R-:W5:Y:S01]  /*0500*/  LDC.64 R8, c[0x0][0x218] ;  /* 0x00008600ff087b82 */ /* 0x000f620000000a00 */
[----:B0-----:R-:W-:Y:S01]  /*0510*/  IMAD.WIDE R26, R15, 0x4, R26 ;  /* 0x000000040f1a7825 */ /* 0x001fe200078e021a */
[----:B------:R-:W0:Y:S04]  /*0520*/  LDS R29, [R20] ;  /* 0x00000000141d7984 */ /* 0x000e280000000800 */
[----:B------:R-:W0:Y:S04]  /*0530*/  LDS R14, [R20+0x410] ;  /* 0x00041000140e7984 */ /* 0x000e280000000800 */
[----:B------:R-:W0:Y:S04]  /*0540*/  LDS R13, [R20+0x820] ;  /* 0x00082000140d7984 */ /* 0x000e280000000800 */
[----:B------:R-:W0:Y:S01]  /*0550*/  LDS R12, [R20+0xc30] ;  /* 0x000c3000140c7984 */ /* 0x000e220000000800 */
[----:B------:R-:W-:Y:S06]  /*0560*/  BAR.SYNC.DEFER_BLOCKING 0x0 ;  /* 0x0000000000007b1d */ /* 0x000fec0000010000 */
[----:B------:R1:W-:Y:S02]  /*0570*/  STS.128 [R22], R16 ;  /* 0x0000001016007388 */ /* 0x0003e40000000c00 */
[----:B------:R-:W-:Y:S01]  /*0580*/  BAR.SYNC.DEFER_BLOCKING 0x0 ;  /* 0x0000000000007b1d */ /* 0x000fe20000010000 */
[----:B-1----:R-:W-:-:S06]  /*0590*/  IMAD.MOV.U32 R16, RZ, RZ, RZ ;  /* 0x000000ffff107224 */ /* 0x002fcc00078e00ff */
[----:B------:R1:W2:Y:S01]  /*05a0*/  @!P0 LDG.E.EL R16, desc[UR6][R26.64] ;  /* 0x000000061a108981 */ /* 0x0002a2000c2e1900 */
[----:B-----5:R-:W-:-:S03]  /*05b0*/  IMAD.WIDE R8, R15, 0x4, R8 ;  /* 0x000000040f087825 */ /* 0x020fc600078e0208 */
[----:B------:R-:W5:Y:S01]  /*05c0*/  LDS R17, [R20] ;  /* 0x0000000014117984 */ /* 0x000f620000000800 */
[----:B------:R-:W-:-:S03]  /*05d0*/  IMAD.WIDE R10, R15, 0x4, R10 ;  /* 0x000000040f0a7825 */ /* 0x000fc600078e020a */
[----:B------:R-:W0:Y:S01]  /*05e0*/  LDS R19, [R20+0x410] ;  /* 0x0004100014137984 */ /* 0x000e220000000800 */
[----:B-1----:R-:W-:-:S06]  /*05f0*/  IMAD.MOV.U32 R26, RZ, RZ, RZ ;  /* 0x000000ffff1a7224 */ /* 0x002fcc00078e00ff */
[----:B------:R1:W3:Y:S01]  /*0600*/  @!P0 LDG.E.EL R26, desc[UR6][R8.64] ;  /* 0x00000006081a8981 */ /* 0x0002e2000c2e1900 */
[----:B------:R-:W-:Y:S01]  /*0610*/  IMAD.MOV.U32 R18, RZ, RZ, RZ ;  /* 0x000000ffff127224 */ /* 0x000fe200078e00ff */
[----:B-1----:R-:W1:Y:S02]  /*0620*/  LDC.64 R8, c[0x0][0x228] ;  /* 0x00008a00ff087b82 */ /* 0x002e640000000a00 */
[----:B-1----:R-:W-:Y:S01]  /*0630*/  IMAD.WIDE R8, R15, 0x4, R8 ;  /* 0x000000040f087825 */ /* 0x002fe200078e0208 */
[----:B------:R-:W-:-:S04]  /*0640*/  HFMA2.MMA R15, -RZ, RZ, 0, 0 ;  /* 0x00000000ff0f7435 */ /* 0x000fc800000001ff */
[----:B------:R1:W5:Y:S06]  /*0650*/  @!P0 LDG.E.EL R18, desc[UR6][R8.64] ;  /* 0x0000000608128981 */ /* 0x00036c000c2e1900 */
[----:B------:R0:W5:Y:S01]  /*0660*/  @!P0 LDG.E.EL R15, desc[UR6][R10.64] ;  /* 0x000000060a0f8981 */ /* 0x000162000c2e1900 */
[----:B------:R-:W4:Y:S01]  /*0670*/  S2UR UR4, SR_CgaCtaId ;  /* 0x00000000000479c3 */ /* 0x000f220000008800 */
[----:B------:R-:W-:Y:S01]  /*0680*/  SHF.R.U32.HI R21, RZ, 0x2, R21 ;  /* 0x00000002ff157819 */ /* 0x000fe20000011615 */
[----:B------:R-:W-:Y:S01]  /*0690*/  UMOV UR5, 0x400 ;  /* 0x0000040000057882 */ /* 0x000fe20000000000 */
[----:B-1----:R-:W1:Y:S01]  /*06a0*/  LDS R9, [R20+0x820] ;  /* 0x0008200014097984 */ /* 0x002e620000000800 */
[----:B------:R-:W-:Y:S01]  /*06b0*/  IMAD.MOV.U32 R8, RZ, RZ, 0x3e800000 ;  /* 0x3e800000ff087424 */ /* 0x000fe200078e00ff */
[----:B------:R-:W-:-:S02]  /*06c0*/  SGXT.U32 R21, R21, 0x6 ;  /* 0x000000061515781a */ /* 0x000fc40000000000 */
[----:B0-----:R-:W0:Y:S02]  /*06d0*/  LDS R11, [R20+0xc30] ;  /* 0x000c3000140b7984 */ /* 0x001e240000000800 */
[----:B------:R-:W-:Y:S01]  /*06e0*/  PRMT R0, R21, 0x6540, R0 ;  /* 0x0000654015007816 */ /* 0x000fe20000000000 */
[----:B----4-:R-:W-:Y:S01]  /*06f0*/  UPRMT UR4, UR4, 0x654, UR5 ;  /* 0x0000065404047896 */ /* 0x010fe20008000005 */
[----:B------:R-:W-:Y:S01]  /*0700*/  BAR.SYNC.DEFER_BLOCKING 0x0 ;  /* 0x0000000000007b1d */ /* 0x000fe20000010000 */
[----:B--2---:R-:W-:-:S05]  /*0710*/  FADD R22, R16, 9.9999997473787516356e-06 ;  /* 0x3727c5ac10167421 */ /* 0x004fca0000000000 */
[----:B------:R-:W2:Y:S01]  /*0720*/  S2R R16, SR_TID.X ;  /* 0x0000000000107919 */ /* 0x000ea20000002100 */
[----:B------:R-:W4:Y:S01]  /*0730*/  MUFU.SQRT R27, R22 ;  /* 0x00000016001b7308 */ /* 0x000f220000002000 */
[--C-:B---3--:R-:W-:Y:S01]  /*0740*/  FADD R4, R4, -R26.reuse ;  /* 0x8000001a04047221 */ /* 0x108fe20000000000 */
[--C-:B------:R-:W-:Y:S01]  /*0750*/  FADD R7, R7, -R26.reuse ;  /* 0x8000001a07077221 */ /* 0x100fe20000000000 */
[--C-:B------:R-:W-:Y:S01]  /*0760*/  FADD R25, R25, -R26.reuse ;  /* 0x8000001a19197221 */ /* 0x100fe20000000000 */
[C---:B----4-:R-:W-:Y:S01]  /*0770*/  FSETP.GT.AND P0, PT, R27.reuse, 8.50705917302346158658e+37, PT ;  /* 0x7e8000001b00780b */ /* 0x050fe20003f04000 */
[--C-:B------:R-:W-:Y:S01]  /*0780*/  FADD R21, R24, -R26.reuse ;  /* 0x8000001a18157221 */ /* 0x100fe20000000000 */
[----:B------:R-:W-:Y:S01]  /*0790*/  FSETP.GEU.AND P1, PT, R27, 1.175494350822287508e-38, PT ;  /* 0x008000001b00780b */ /* 0x000fe20003f2e000 */
[--C-:B------:R-:W-:Y:S01]  /*07a0*/  FADD R23, R23, -R26.reuse ;  /* 0x8000001a17177221 */ /* 0x100fe20000000000 */
[----:B------:R-:W-:Y:S01]  /*07b0*/  FSEL R8, R8, 1, P0 ;  /* 0x3f80000008087808 */ /* 0x000fe20000000000 */
[--C-:B------:R-:W-:Y:S01]  /*07c0*/  FADD R6, R6, -R26.reuse ;  /* 0x8000001a06067221 */ /* 0x100fe20000000000 */
[--C-:B------:R-:W-:Y:S01]  /*07d0*/  FADD R5, R5, -R26.reuse ;  /* 0x8000001a05057221 */ /* 0x100fe20000000000 */
[--C-:B------:R-:W-:Y:S01]  /*07e0*/  FADD R29, R29, -R26.reuse ;  /* 0x8000001a1d1d7221 */ /* 0x100fe20000000000 */
[--C-:B------:R-:W-:Y:S01]  /*07f0*/  FADD R14, R14, -R26.reuse ;  /* 0x8000001a0e0e7221 */ /* 0x100fe20000000000 */
[--C-:B------:R-:W-:Y:S01]  /*0800*/  FADD R13, R13, -R26.reuse ;  /* 0x8000001a0d0d7221 */ /* 0x100fe20000000000 */
[--C-:B------:R-:W-:Y:S01]  /*0810*/  FADD R12, R12, -R26.reuse ;  /* 0x8000001a0c0c7221 */ /* 0x100fe20000000000 */
[--C-:B-----5:R-:W-:Y:S01]  /*0820*/  FADD R17, R17, -R26.reuse ;  /* 0x8000001a11117221 */ /* 0x120fe20000000000 */
[--C-:B------:R-:W-:Y:S01]  /*0830*/  FADD R19, R19, -R26.reuse ;  /* 0x8000001a13137221 */ /* 0x100fe20000000000 */
[----:B------:R-:W-:Y:S01]  /*0840*/  @P0 FMUL R27, R27, 0.25 ;  /* 0x3e8000001b1b0820 */ /* 0x000fe20000400000 */
[--C-:B-1----:R-:W-:Y:S01]  /*0850*/  FADD R9, R9, -R26.reuse ;  /* 0x8000001a09097221 */ /* 0x102fe20000000000 */
[----:B------:R-:W-:Y:S01]  /*0860*/  @!P1 FMUL R8, R8, 16777216 ;  /* 0x4b80000008089820 */ /* 0x000fe20000400000 */
[----:B0-----:R-:W-:Y:S01]  /*0870*/  FADD R11, R11, -R26 ;  /* 0x8000001a0b0b7221 */ /* 0x001fe20000000000 */
[----:B------:R-:W-:-:S04]  /*0880*/  @!P1 FMUL R27, R27, 16777216 ;  /* 0x4b8000001b1b9820 */ /* 0x000fc80000400000 */
[----:B------:R0:W1:Y:S02]  /*0890*/  MUFU.RCP R10, R27 ;  /* 0x0000001b000a7308 */ /* 0x0000640000001000 */
[----:B0-----:R-:W-:Y:S01]  /*08a0*/  FADD R27, R28, -R26 ;  /* 0x8000001a1c1b7221 */ /* 0x001fe20000000000 */
[----:B-1----:R-:W-:Y:S01]  /*08b0*/  FMUL R10, R10, R8 ;  /* 0x000000080a0a7220 */ /* 0x002fe20000400000 */
[----:B--2---:R-:W-:-:S03]  /*08c0*/  IMAD.SHL.U32 R8, R16, 0x10, RZ ;  /* 0x0000001010087824 */ /* 0x004fc600078e00ff */
[C---:B------:R-:W-:Y:S01]  /*08d0*/  FMUL R4, R10.reuse, R4 ;  /* 0x000000040a047220 */ /* 0x040fe20000400000 */
[----:B------:R-:W-:Y:S01]  /*08e0*/  FMUL R26, R10, R7 ;  /* 0x000000070a1a7220 */ /* 0x000fe20000400000 */
[----:B------:R-:W-:Y:S01]  /*08f0*/  LOP3.LUT R8, R8, 0xff0, RZ, 0xc0, !PT ;  /* 0x00000ff008087812 */ /* 0x000fe200078ec0ff */
[C---:B------:R-:W-:Y:S01]  /*0900*/  FMUL R28, R10.reuse, R27 ;  /* 0x0000001b0a1c7220 */ /* 0x040fe20000400000 */
[----:B------:R-:W-:Y:S01]  /*0910*/  FMUL R24, R10, R5 ;  /* 0x000000050a187220 */ /* 0x000fe20000400000 */
[-CC-:B------:R-:W-:Y:S01]  /*0920*/  FFMA R4, R4, R18.reuse, R15.reuse ;  /* 0x0000001204047223 */ /* 0x180fe2000000000f */
[----:B------:R-:W-:Y:S01]  /*0930*/  LEA.HI R20, R8, UR4, RZ, 0x1e ;  /* 0x0000000408147c11 */ /* 0x000fe2000f8ff0ff */
[----:B------:R-:W-:Y:S01]  /*0940*/  FMUL R5, R10, R21 ;  /* 0x000000150a057220 */ /* 0x000fe20000400000 */
[-CC-:B------:R-:W-:Y:S01]  /*0950*/  FFMA R28, R28, R18.reuse, R15.reuse ;  /* 0x000000121c1c7223 */ /* 0x180fe2000000000f */
[----:B------:R-:W-:Y:S01]  /*0960*/  FFMA R26, R26, R18, R15 ;  /* 0x000000121a1a7223 */ /* 0x000fe2000000000f */
[----:B------:R-:W-:Y:S01]  /*0970*/  FMUL R23, R10, R23 ;  /* 0x000000170a177220 */ /* 0x000fe20000400000 */
[----:B------:R-:W-:-:S02]  /*0980*/  IMAD R8, R8, 0x4, R20 ;  /* 0x0000000408087824 */ /* 0x000fc400078e0214 */
[C---:B------:R-:W-:Y:S01]  /*0990*/  FMUL R20, R10.reuse, R13 ;  /* 0x0000000d0a147220 */ /* 0x040fe20000400000 */
        /* <DEDUP_REMOVED lines=8> */
[----:B------:R-:W-:Y:S01]  /*0a20*/  FMUL R10, R10, R11 ;  /* 0x0000000b0a0a7220 */ /* 0x000fe20000400000 */
[-CC-:B------:R-:W-:Y:S01]  /*0a30*/  FFMA R5, R5, R18.reuse, R15.reuse ;  /* 0x0000001205057223 */ /* 0x180fe2000000000f */
[----:B------:R-:W-:Y:S01]  /*0a40*/  FSETP.GEU.AND P1, PT, R4, RZ, PT ;  /* 0x000000ff0400720b */ /* 0x000fe20003f2e000 */
[-CC-:B------:R-:W-:Y:S01]  /*0a50*/  FFMA R23, R23, R18.reuse, R15.reuse ;  /* 0x0000001217177223 */ /* 0x180fe2000000000f */
[-CC-:B------:R-:W-:Y:S01]  /*0a60*/  FFMA R20, R20, R18.reuse, R15.reuse ;  /* 0x0000001214147223 */ /* 0x180fe2000000000f */
[----:B------:R-:W-:Y:S01]  /*0a70*/  FSETP.GEU.AND P2, PT, R28, RZ, PT ;  /* 0x000000ff1c00720b */ /* 0x000fe20003f4e000 */
[-CC-:B------:R-:W-:Y:S01]  /*0a80*/  FFMA R14, R14, R18.reuse, R15.reuse ;  /* 0x000000120e0e7223 */ /* 0x180fe2000000000f */
[----:B------:R-:W-:Y:S01]  /*0a90*/  FSETP.GEU.AND P0, PT, R26, RZ, PT ;  /* 0x000000ff1a00720b */ /* 0x000fe20003f0e000 */
[-CC-:B------:R-:W-:Y:S01]  /*0aa0*/  FFMA R7, R7, R18.reuse, R15.reuse ;  /* 0x0000001207077223 */ /* 0x180fe2000000000f */
[-CC-:B------:R-:W-:Y:S01]  /*0ab0*/  FFMA R6, R6, R18.reuse, R15.reuse ;  /* 0x0000001206067223 */ /* 0x180fe2000000000f */
[-CC-:B------:R-:W-:Y:S01]  /*0ac0*/  FFMA R24, R24, R18.reuse, R15.reuse ;  /* 0x0000001218187223 */ /* 0x180fe2000000000f */
[-CC-:B------:R-:W-:Y:S01]  /*0ad0*/  FFMA R22, R22, R18.reuse, R15.reuse ;  /* 0x0000001216167223 */ /* 0x180fe2000000000f */
[-CC-:B------:R-:W-:Y:S01]  /*0ae0*/  FFMA R12, R12, R18.reuse, R15.reuse ;  /* 0x000000120c0c7223 */ /* 0x180fe2000000000f */
[-CC-:B------:R-:W-:Y:S01]  /*0af0*/  FFMA R17, R17, R18.reuse, R15.reuse ;  /* 0x0000001211117223 */ /* 0x180fe2000000000f */
[-CC-:B------:R-:W-:Y:S01]  /*0b00*/  FFMA R19, R19, R18.reuse, R15.reuse ;  /* 0x0000001213137223 */ /* 0x180fe2000000000f */
[-CC-:B------:R-:W-:Y:S01]  /*0b10*/  FFMA R9, R9, R18.reuse, R15.reuse ;  /* 0x0000001209097223 */ /* 0x180fe2000000000f */
[----:B------:R-:W-:Y:S01]  /*0b20*/  FFMA R10, R10, R18, R15 ;  /* 0x000000120a0a7223 */ /* 0x000fe2000000000f */
[----:B------:R-:W-:Y:S01]  /*0b30*/  FSEL R13, R4, RZ, P1 ;  /* 0x000000ff040d7208 */ /* 0x000fe20000800000 */
[----:B------:R-:W-:Y:S01]  /*0b40*/  IMAD.SHL.U32 R4, R16, 0x4, RZ ;  /* 0x0000000410047824 */ /* 0x000fe200078e00ff */
[----:B------:R-:W-:-:S02]  /*0b50*/  FSETP.GEU.AND P4, PT, R5, RZ, PT ;  /* 0x000000ff0500720b */ /* 0x000fc40003f8e000 */
[----:B------:R-:W-:Y:S01]  /*0b60*/  FSEL R11, R28, RZ, P2 ;  /* 0x000000ff1c0b7208 */ /* 0x000fe20001000000 */
[----:B------:R0:W-:Y:S01]  /*0b70*/  STS [R8+0x10], R13 ;  /* 0x0000100d08007388 */ /* 0x0001e20000000800 */
[----:B------:R-:W-:Y:S02]  /*0b80*/  FSEL R15, R26, RZ, P0 ;  /* 0x000000ff1a0f7208 */ /* 0x000fe40000000000 */
[----:B------:R-:W-:Y:S01]  /*0b90*/  FSETP.GEU.AND P3, PT, R23, RZ, PT ;  /* 0x000000ff1700720b */ /* 0x000fe20003f6e000 */
[----:B------:R1:W-:Y:S01]  /*0ba0*/  STS [R8+0xc], R11 ;  /* 0x00000c0b08007388 */ /* 0x0003e20000000800 */
[----:B------:R-:W-:Y:S02]  /*0bb0*/  FSETP.GEU.AND P0, PT, R20, RZ, PT ;  /* 0x000000ff1400720b */ /* 0x000fe40003f0e000 */
[----:B------:R-:W-:Y:S01]  /*0bc0*/  FSETP.GEU.AND P1, PT, R14, RZ, PT ;  /* 0x000000ff0e00720b */ /* 0x000fe20003f2e000 */
[----:B------:R-:W-:Y:S01]  /*0bd0*/  STS [R8+0x14], R15 ;  /* 0x0000140f08007388 */ /* 0x000fe20000000800 */
[----:B------:R-:W-:-:S02]  /*0be0*/  FSEL R5, R5, RZ, P4 ;  /* 0x000000ff05057208 */ /* 0x000fc40002000000 */
[----:B------:R-:W-:Y:S02]  /*0bf0*/  FSEL R23, R23, RZ, P3 ;  /* 0x000000ff17177208 */ /* 0x000fe40001800000 */
[----:B0-----:R-:W-:Y:S01]  /*0c00*/  FSEL R13, R20, RZ, P0 ;  /* 0x000000ff140d7208 */ /* 0x001fe20000000000 */
[----:B------:R0:W-:Y:S01]  /*0c10*/  STS [R8+0x4], R5 ;  /* 0x0000040508007388 */ /* 0x0001e20000000800 */
[----:B------:R-:W-:Y:S02]  /*0c20*/  FSETP.GEU.AND P3, PT, R24, RZ, PT ;  /* 0x000000ff1800720b */ /* 0x000fe40003f6e000 */
[----:B-1----:R-:W-:Y:S01]  /*0c30*/  FSEL R11, R14, RZ, P1 ;  /* 0x000000ff0e0b7208 */ /* 0x002fe20000800000 */
[----:B------:R1:W-:Y:S01]  /*0c40*/  STS [R8+0x8], R23 ;  /* 0x0000081708007388 */ /* 0x0003e20000000800 */
[----:B------:R-:W-:Y:S02]  /*0c50*/  FSETP.GEU.AND P0, PT, R9, RZ, PT ;  /* 0x000000ff0900720b */ /* 0x000fe40003f0e000 */
[----:B------:R-:W-:Y:S01]  /*0c60*/  FSETP.GEU.AND P2, PT, R22, RZ, PT ;  /* 0x000000ff1600720b */ /* 0x000fe20003f4e000 */
[----:B------:R-:W-:Y:S01]  /*0c70*/  STS [R8+0x24], R11 ;  /* 0x0000240b08007388 */ /* 0x000fe20000000800 */
[----:B------:R-:W-:-:S02]  /*0c80*/  FSETP.GEU.AND P1, PT, R19, RZ, PT ;  /* 0x000000ff1300720b */ /* 0x000fc40003f2e000 */
[----:B0-----:R-:W-:Y:S01]  /*0c90*/  FSEL R5, R24, RZ, P3 ;  /* 0x000000ff18057208 */ /* 0x001fe20001800000 */
[----:B------:R-:W-:Y:S01]  /*0ca0*/  STS [R8+0x28], R13 ;  /* 0x0000280d08007388 */ /* 0x000fe20000000800 */
[----:B------:R-:W-:Y:S02]  /*0cb0*/  FSEL R9, R9, RZ, P0 ;  /* 0x000000ff09097208 */ /* 0x000fe40000000000 */
[----:B-1----:R-:W-:Y:S01]  /*0cc0*/  FSEL R23, R22, RZ, P2 ;  /* 0x000000ff16177208 */ /* 0x002fe20001000000 */
[----:B------:R0:W-:Y:S01]  /*0cd0*/  STS [R8+0x1c], R5 ;  /* 0x00001c0508007388 */ /* 0x0001e20000000800 */
[----:B------:R-:W-:Y:S02]  /*0ce0*/  FSEL R19, R19, RZ, P1 ;  /* 0x000000ff13137208 */ /* 0x000fe40000800000 */
[----:B------:R-:W-:Y:S01]  /*0cf0*/  FSETP.GEU.AND P4, PT, R6, RZ, PT ;  /* 0x000000ff0600720b */ /* 0x000fe20003f8e000 */
[----:B------:R-:W-:Y:S01]  /*0d00*/  STS [R8+0x38], R9 ;  /* 0x0000380908007388 */ /* 0x000fe20000000800 */
[----:B------:R-:W-:-:S02]  /*0d10*/  FSETP.GEU.AND P3, PT, R12, RZ, PT ;  /* 0x000000ff0c00720b */ /* 0x000fc40003f6e000 */
[----:B------:R-:W-:Y:S01]  /*0d20*/  FSETP.GEU.AND P2, PT, R17, RZ, PT ;  /* 0x000000ff1100720b */ /* 0x000fe20003f4e000 */
[----:B------:R1:W-:Y:S01]  /*0d30*/  STS [R8+0x20], R23 ;  /* 0x0000201708007388 */ /* 0x0003e20000000800 */
[----:B------:R-:W-:Y:S02]  /*0d40*/  FSETP.GEU.AND P1, PT, R7, RZ, PT ;  /* 0x000000ff0700720b */ /* 0x000fe40003f2e000 */
[----:B------:R-:W-:Y:S01]  /*0d50*/  FSETP.GEU.AND P0, PT, R10, RZ, PT ;  /* 0x000000ff0a00720b */ /* 0x000fe20003f0e000 */
[----:B------:R2:W-:Y:S01]  /*0d60*/  STS [R8+0x34], R19 ;  /* 0x0000341308007388 */ /* 0x0005e20000000800 */
[----:B------:R-:W-:Y:S02]  /*0d70*/  FSEL R21, R6, RZ, P4 ;  /* 0x000000ff06157208 */ /* 0x000fe40002000000 */
[----:B------:R-:W-:Y:S02]  /*0d80*/  FSEL R15, R12, RZ, P3 ;  /* 0x000000ff0c0f7208 */ /* 0x000fe40001800000 */
[----:B0-----:R-:W-:Y:S01]  /*0d90*/  FSEL R5, R17, RZ, P2 ;  /* 0x000000ff11057208 */ /* 0x001fe20001000000 */
[----:B------:R0:W-:Y:S01]  /*0da0*/  STS [R8+0x18], R21 ;  /* 0x0000181508007388 */ /* 0x0001e20000000800 */
[----:B------:R-:W-:Y:S01]  /*0db0*/  FSEL R7, R7, RZ, P1 ;  /* 0x000000ff07077208 */ /* 0x000fe20000800000 */
[----:B-1----:R-:W-:Y:S01]  /*0dc0*/  IMAD.HI R23, R0, 0x2aaaaaab, RZ ;  /* 0x2aaaaaab00177827 */ /* 0x002fe200078e02ff */
[----:B------:R-:W-:Y:S01]  /*0dd0*/  FSEL R9, R10, RZ, P0 ;  /* 0x000000ff0a097208 */ /* 0x000fe20000000000 */
[----:B------:R-:W-:Y:S01]  /*0de0*/  STS [R8+0x2c], R15 ;  /* 0x00002c0f08007388 */ /* 0x000fe20000000800 */
[----:B------:R-:W-:-:S02]  /*0df0*/  LOP3.LUT R17, R4, 0x3fc, RZ, 0xc0, !PT ;  /* 0x000003fc04117812 */ /* 0x000fc400078ec0ff */
[----:B------:R-:W-:Y:S01]  /*0e00*/  LOP3.LUT R16, R16, 0xfc, RZ, 0xc0, !PT ;  /* 0x000000fc10107812 */ /* 0x000fe200078ec0ff */
[----:B------:R-:W-:Y:S01]  /*0e10*/  STS [R8+0x30], R5 ;  /* 0x0000300508007388 */ /* 0x000fe20000000800 */
[C---:B------:R-:W-:Y:S02]  /*0e20*/  LOP3.LUT R4, R17.reuse, 0x400, RZ, 0xfc, !PT ;  /* 0x0000040011047812 */ /* 0x040fe400078efcff */
[----:B------:R-:W-:Y:S01]  /*0e30*/  LOP3.LUT R6, R17, 0x800, RZ, 0xfc, !PT ;  /* 0x0000080011067812 */ /* 0x000fe200078efcff */
[----:B------:R-:W-:Y:S01]  /*0e40*/  STS [R8], R7 ;  /* 0x0000000708007388 */ /* 0x000fe20000000800 */
[----:B------:R-:W-:Y:S02]  /*0e50*/  SHF.R.U32.HI R4, RZ, 0x2, R4 ;  /* 0x00000002ff047819 */ /* 0x000fe40000011604 */
[----:B------:R-:W-:Y:S01]  /*0e60*/  SHF.R.U32.HI R6, RZ, 0x2, R6 ;  /* 0x00000002ff067819 */ /* 0x000fe20000011606 */
[----:B------:R-:W-:Y:S01]  /*0e70*/  STS [R8+0x3c], R9 ;  /* 0x00003c0908007388 */ /* 0x000fe20000000800 */
[----:B------:R-:W-:-:S02]  /*0e80*/  LOP3.LUT R4, R4, 0x1fc, RZ, 0xc0, !PT ;  /* 0x000001fc04047812 */ /* 0x000fc400078ec0ff */
[----:B------:R-:W-:Y:S02]  /*0e90*/  LOP3.LUT R6, R6, 0x2fc, RZ, 0xc0, !PT ;  /* 0x000002fc06067812 */ /* 0x000fe400078ec0ff */
[----:B------:R-:W-:Y:S01]  /*0ea0*/  IADD3 R16, R16, UR4, RZ ;  /* 0x0000000410107c10 */ /* 0x000fe2000fffe0ff */
[----:B------:R-:W-:Y:S01]  /*0eb0*/  VIADD R4, R4, UR4 ;  /* 0x0000000404047c36 */ /* 0x000fe20008000000 */
[----:B------:R-:W-:Y:S01]  /*0ec0*/  LOP3.LUT R18, R0, 0x80, RZ, 0xfc, !PT ;  /* 0x0000008000127812 */ /* 0x000fe200078efcff */
[----:B------:R-:W-:Y:S01]  /*0ed0*/  VIADD R6, R6, UR4 ;  /* 0x0000000406067c36 */ /* 0x000fe20008000000 */
[----:B--2---:R-:W-:Y:S01]  /*0ee0*/  LOP3.LUT R19, R0, 0x40, RZ, 0xfc, !PT ;  /* 0x0000004000137812 */ /* 0x004fe200078efcff */
[C---:B------:R-:W-:Y:S01]  /*0ef0*/  IMAD R16, R17.reuse, 0x4, R16 ;  /* 0x0000000411107824 */ /* 0x040fe200078e0210 */
[----:B------:R-:W-:Y:S01]  /*0f00*/  BAR.SYNC.DEFER_BLOCKING 0x0 ;  /* 0x0000000000007b1d */ /* 0x000fe20000010000 */
[C---:B------:R-:W-:Y:S01]  /*0f10*/  IMAD R24, R17.reuse, 0x4, R4 ;  /* 0x0000000411187824 */ /* 0x040fe200078e0204 */
[----:B------:R-:W-:Y:S01]  /*0f20*/  LEA R26, R17, R6, 0x2 ;  /* 0x00000006111a7211 */ /* 0x000fe200078e10ff */
[----:B0-----:R-:W-:Y:S01]  /*0f30*/  IMAD.HI R21, R18, 0x2aaaaaab, RZ ;  /* 0x2aaaaaab12157827 */ /* 0x001fe200078e02ff */
[----:B------:R-:W-:-:S03]  /*0f40*/  SHF.R.U32.HI R22, RZ, 0x1f, R23 ;  /* 0x0000001fff167819 */ /* 0x000fc60000011617 */
[----:B------:R-:W-:Y:S01]  /*0f50*/  IMAD.HI R20, R19, 0x2aaaaaab, RZ ;  /* 0x2aaaaaab13147827 */ /* 0x000fe200078e02ff */
[----:B------:R-:W-:Y:S02]  /*0f60*/  LEA.HI.SX32 R23, R23, R22, 0x1b ;  /* 0x0000001617177211 */ /* 0x000fe400078fdaff */
[----:B------:R-:W-:Y:S02]  /*0f70*/  SHF.R.U32.HI R22, RZ, 0x1f, R21 ;  /* 0x0000001fff167819 */ /* 0x000fe40000011615 */
[----:B------:R-:W-:Y:S01]  /*0f80*/  SHF.R.U32.HI R25, RZ, 0x1f, R20 ;  /* 0x0000001fff197819 */ /* 0x000fe20000011614 */
[----:B------:R-:W-:Y:S01]  /*0f90*/  IMAD R27, R23, -0xc0, R0 ;  /* 0xffffff40171b7824 */ /* 0x000fe200078e0200 */
[----:B------:R-:W-:Y:S02]  /*0fa0*/  LEA.HI.SX32 R21, R21, R22, 0x1b ;  /* 0x0000001615157211 */ /* 0x000fe400078fdaff */
[----:B------:R-:W-:-:S03]  /*0fb0*/  LEA.HI.SX32 R20, R20, R25, 0x1b ;  /* 0x0000001914147211 */ /* 0x000fc600078fdaff */
[----:B------:R-:W-:Y:S01]  /*0fc0*/  IMAD R25, R21, -0xc0, R18 ;  /* 0xffffff4015197824 */ /* 0x000fe200078e0212 */
[----:B------:R-:W-:Y:S04]  /*0fd0*/  LDS R4, [R16] ;  /* 0x0000000010047984 */ /* 0x000fe80000000800 */
[----:B------:R-:W-:Y:S04]  /*0fe0*/  LDS R5, [R16+0x4] ;  /* 0x0000040010057984 */ /* 0x000fe80000000800 */
[----:B------:R-:W-:Y:S04]  /*0ff0*/  LDS R6, [R16+0x8] ;  /* 0x0000080010067984 */ /* 0x000fe80000000800 */
[----:B------:R0:W1:Y:S04]  /*1000*/  LDS R7, [R16+0xc] ;  /* 0x00000c0010077984 */ /* 0x0000680000000800 */
[----:B------:R-:W-:Y:S04]  /*1010*/  LDS R8, [R24+0x1000] ;  /* 0x0010000018087984 */ /* 0x000fe80000000800 */
[----:B------:R-:W-:Y:S01]  /*1020*/  LDS R9, [R24+0x1004] ;  /* 0x0010040018097984 */ /* 0x000fe20000000800 */
[----:B0-----:R-:W-:-:S02]  /*1030*/  LOP3.LUT R16, R2, 0xc, R3, 0xf8, !PT ;  /* 0x0000000c02107812 */ /* 0x001fc400078ef803 */
[----:B------:R-:W0:Y:S01]  /*1040*/  LDC.64 R2, c[0x0][0x238] ;  /* 0x00008e00ff027b82 */ /* 0x000e220000000a00 */
[----:B------:R-:W-:Y:S01]  /*1050*/  LDS R10, [R24+0x1008] ;  /* 0x00100800180a7984 */ /* 0x000fe20000000800 */
[----:B------:R-:W-:Y:S01]  /*1060*/  ISETP.GE.AND P0, PT, R16, 0x10, PT ;  /* 0x000000101000780c */ /* 0x000fe20003f06270 */
[--C-:B------:R-:W-:Y:S02]  /*1070*/  IMAD R22, R27, 0x10, R16.reuse ;  /* 0x000000101b167824 */ /* 0x100fe400078e0210 */
[----:B------:R2:W3:Y:S01]  /*1080*/  LDS R11, [R24+0x100c] ;  /* 0x00100c00180b7984 */ /* 0x0004e20000000800 */
[----:B------:R-:W-:Y:S01]  /*1090*/  IMAD R27, R20, -0xc0, R19 ;  /* 0xffffff40141b7824 */ /* 0x000fe200078e0213 */
[C---:B------:R-:W-:Y:S02]  /*10a0*/  ISETP.LT.AND P3, PT, R0.reuse, 0x300, !P0 ;  /* 0x000003000000780c */ /* 0x040fe40004761270 */
[----:B------:R-:W-:Y:S01]  /*10b0*/  LDS R12, [R26+0x2000] ;  /* 0x002000001a0c7984 */ /* 0x000fe20000000800 */
[----:B------:R-:W-:Y:S01]  /*10c0*/  LOP3.LUT R0, R0, 0xc0, RZ, 0xfc, !PT ;  /* 0x000000c000007812 */ /* 0x000fe200078efcff */
[----:B------:R-:W-:Y:S01]  /*10d0*/  IMAD R27, R27, 0x10, R16 ;  /* 0x000000101b1b7824 */ /* 0x000fe200078e0210 */
[----:B------:R-:W-:Y:S01]  /*10e0*/  ISETP.LT.AND P1, PT, R18, 0x300, !P0 ;  /* 0x000003001200780c */ /* 0x000fe20004721270 */
[----:B------:R-:W-:Y:S01]  /*10f0*/  LDS R13, [R26+0x2004] ;  /* 0x002004001a0d7984 */ /* 0x000fe20000000800 */
[----:B--2---:R-:W-:Y:S01]  /*1100*/  LOP3.LUT R24, R17, 0xc00, RZ, 0xfc, !PT ;  /* 0x00000c0011187812 */ /* 0x004fe200078efcff */
[----:B------:R-:W-:Y:S01]  /*1110*/  IMAD R27, R20, 0x8000, R27 ;  /* 0x00008000141b7824 */ /* 0x000fe200078e021b */
[----:B------:R-:W-:Y:S01]  /*1120*/  ISETP.LT.AND P2, PT, R19, 0x300, !P0 ;  /* 0x000003001300780c */ /* 0x000fe20004741270 */
[----:B------:R-:W-:Y:S01]  /*1130*/  LDS R14, [R26+0x2008] ;  /* 0x002008001a0e7984 */ /* 0x000fe20000000800 */
[----:B------:R-:W-:Y:S01]  /*1140*/  LEA R18, R25, R16, 0x4 ;  /* 0x0000001019127211 */ /* 0x000fe200078e20ff */
[----:B------:R-:W-:Y:S01]  /*1150*/  IMAD R19, R23, 0x8000, R22 ;  /* 0x0000800017137824 */ /* 0x000fe200078e0216 */
[----:B------:R-:W-:Y:S01]  /*1160*/  ISETP.LT.AND P0, PT, R0, 0x300, !P0 ;  /* 0x000003000000780c */ /* 0x000fe20004701270 */
[----:B------:R-:W2:Y:S01]  /*1170*/  LDS R15, [R26+0x200c] ;  /* 0x00200c001a0f7984 */ /* 0x000ea20000000800 */
[----:B------:R-:W-:Y:S01]  /*1180*/  SHF.R.U32.HI R24, RZ, 0x2, R24 ;  /* 0x00000002ff187819 */ /* 0x000fe20000011618 */
[----:B------:R-:W-:-:S02]  /*1190*/  IMAD R23, R21, 0x8000, R18 ;  /* 0x0000800015177824 */ /* 0x000fc400078e0212 */
[----:B0-----:R-:W-:Y:S01]  /*11a0*/  IMAD.WIDE R18, R19, 0x4, R2 ;  /* 0x0000000413127825 */ /* 0x001fe200078e0202 */
[----:B------:R-:W-:-:S03]  /*11b0*/  LOP3.LUT R24, R24, 0x3fc, RZ, 0xc0, !PT ;  /* 0x000003fc18187812 */ /* 0x000fc600078ec0ff */
[--C-:B------:R-:W-:Y:S01]  /*11c0*/  IMAD.WIDE R20, R27, 0x4, R2.reuse ;  /* 0x000000041b147825 */ /* 0x100fe200078e0202 */
[----:B-1----:R0:W-:Y:S03]  /*11d0*/  @P3 STG.E.128 desc[UR6][R18.64], R4 ;  /* 0x0000000412003986 */ /* 0x0021e6000c101d06 */
[----:B------:R-:W-:-:S04]  /*11e0*/  IMAD.WIDE R22, R23, 0x4, R2 ;  /* 0x0000000417167825 */ /* 0x000fc800078e0202 */
[----:B------:R-:W-:-:S05]  /*11f0*/  VIADD R24, R24, UR4 ;  /* 0x0000000418187c36 */ /* 0x000fca0008000000 */
[----:B------:R-:W-:Y:S01]  /*1200*/  LEA R24, R17, R24, 0x2 ;  /* 0x0000001811187211 */ /* 0x000fe200078e10ff */
[----:B---3--:R0:W-:Y:S04]  /*1210*/  @P2 STG.E.128 desc[UR6][R20.64], R8 ;  /* 0x0000000814002986 */ /* 0x0081e8000c101d06 */
[----:B--2---:R0:W-:Y:S02]  /*1220*/  @P1 STG.E.128 desc[UR6][R22.64], R12 ;  /* 0x0000000c16001986 */ /* 0x0041e4000c101d06 */
[----:B0-----:R-:W-:Y:S05]  /*1230*/  @!P0 EXIT ;  /* 0x000000000000894d */ /* 0x001fea0003800000 */
[----:B0-----:R-:W-:Y:S01]  /*1240*/  LDS R4, [R24+0x3000] ;  /* 0x0030000018047984 */ /* 0x001fe20000000800 */
[----:B------:R-:W-:-:S03]  /*1250*/  IMAD.HI R8, R0, 0x2aaaaaab, RZ ;  /* 0x2aaaaaab00087827 */ /* 0x000fc600078e02ff */
[----:B------:R-:W-:Y:S02]  /*1260*/  LDS R5, [R24+0x3004] ;  /* 0x0030040018057984 */ /* 0x000fe40000000800 */
[----:B------:R-:W-:Y:S02]  /*1270*/  SHF.R.U32.HI R9, RZ, 0x1f, R8 ;  /* 0x0000001fff097819 */ /* 0x000fe40000011608 */
[----:B------:R-:W-:Y:S02]  /*1280*/  LDS R6, [R24+0x3008] ;  /* 0x0030080018067984 */ /* 0x000fe40000000800 */
[----:B------:R-:W-:Y:S02]  /*1290*/  LEA.HI.SX32 R9, R8, R9, 0x1b ;  /* 0x0000000908097211 */ /* 0x000fe400078fdaff */
[----:B------:R-:W0:Y:S03]  /*12a0*/  LDS R7, [R24+0x300c] ;  /* 0x00300c0018077984 */ /* 0x000e260000000800 */
[----:B------:R-:W-:-:S04]  /*12b0*/  IMAD R11, R9, -0xc0, R0 ;  /* 0xffffff40090b7824 */ /* 0x000fc800078e0200 */
[----:B------:R-:W-:-:S04]  /*12c0*/  IMAD R16, R11, 0x10, R16 ;  /* 0x000000100b107824 */ /* 0x000fc800078e0210 */
[----:B------:R-:W-:-:S04]  /*12d0*/  IMAD R9, R9, 0x8000, R16 ;  /* 0x0000800009097824 */ /* 0x000fc800078e0210 */
[----:B------:R-:W-:-:S05]  /*12e0*/  IMAD.WIDE R2, R9, 0x4, R2 ;  /* 0x0000000409027825 */ /* 0x000fca00078e0202 */
[----:B0-----:R-:W-:Y:S01]  /*12f0*/  STG.E.128 desc[UR6][R2.64], R4 ;  /* 0x0000000402007986 */ /* 0x001fe2000c101d06 */
[----:B------:R-:W-:Y:S05]  /*1300*/  EXIT ;  /* 0x000000000000794d */ /* 0x000fea0003800000 */
.L_x_0:
[----:B------:R-:W-:-:S00]  /*1310*/  BRA `(.L_x_0) ;  /* 0xfffffffc00fc7947 */ /* 0x000fc0000383ffff */
[----:B------:R-:W-:-:S00]  /*1320*/  NOP ;  /* 0x0000000000007918 */ /* 0x000fc00000000000 */
        /* <DEDUP_REMOVED lines=13> */
.L_x_1:


//--------------------- .nv.global.init           --------------------------
	.section	.nv.global.init,"aw",@progbits
.nv.global.init:
	.type		_$_str,@object
	.size		_$_str,(_$_str_$_2 - _$_str)
_$_str:
        /*0000*/ 	.byte	0x5f, 0x5f, 0x43, 0x55, 0x44, 0x41, 0x5f, 0x46, 0x54, 0x5a, 0x00
	.type		_$_str_$_2,@object
	.size		_$_str_$_2,(.L_1 - _$_str_$_2)
_$_str_$_2:
        /*000b*/ 	.byte	0x5f, 0x5f, 0x43, 0x55, 0x44, 0x41, 0x5f, 0x50, 0x52, 0x45, 0x43, 0x5f, 0x53, 0x51, 0x52, 0x54
        /*001b*/ 	.byte	0x00
.L_1:


//--------------------- .nv.shared.triton_poi_fused__native_batch_norm_legit_no_training_relu_8 --------------------------
	.section	.nv.shared.triton_poi_fused__native_batch_norm_legit_no_training_relu_8,"aw",@nobits
	.sectionflags	@""
	.align	16
	.zero		1024


//--------------------- .nv.constant0.triton_poi_fused__native_batch_norm_legit_no_training_relu_8 --------------------------
	.section	.nv.constant0.triton_poi_fused__native_batch_norm_legit_no_training_relu_8,"a",@progbits
	.sectionflags	@""
	.align	4
.nv.constant0.triton_poi_fused__native_batch_norm_legit_no_training_relu_8:
	.zero		584
